//
// Generated by NVIDIA NVVM Compiler
//
// Compiler Build ID: CL-36424714
// Cuda compilation tools, release 13.0, V13.0.88
// Based on NVVM 20.0.0
//

.version 9.0
.target sm_100
.address_size 64

	// .globl	_Z11scan_kernelPiS_S_i
// _ZZ11scan_kernelPiS_S_iE3tmp has been demoted

.visible .entry _Z11scan_kernelPiS_S_i(
	.param .u64 .ptr .align 1 _Z11scan_kernelPiS_S_i_param_0,
	.param .u64 .ptr .align 1 _Z11scan_kernelPiS_S_i_param_1,
	.param .u64 .ptr .align 1 _Z11scan_kernelPiS_S_i_param_2,
	.param .u32 _Z11scan_kernelPiS_S_i_param_3
)
{
	.reg .pred 	%p<25>;
	.reg .b32 	%r<99>;
	.reg .b64 	%rd<13>;
	// demoted variable
	.shared .align 4 .b8 _ZZ11scan_kernelPiS_S_iE3tmp[4096];
	ld.param.u64 	%rd5, [_Z11scan_kernelPiS_S_i_param_0];
	ld.param.u64 	%rd3, [_Z11scan_kernelPiS_S_i_param_1];
	ld.param.u64 	%rd4, [_Z11scan_kernelPiS_S_i_param_2];
	ld.param.u32 	%r16, [_Z11scan_kernelPiS_S_i_param_3];
	cvta.to.global.u64 	%rd6, %rd5;
	mov.u32 	%r1, %tid.x;
	mov.u32 	%r2, %ctaid.x;
	shl.b32 	%r18, %r2, 10;
	shl.b32 	%r3, %r1, 1;
	add.s32 	%r4, %r18, %r3;
	setp.ge.s32 	%p1, %r4, %r16;
	mul.wide.u32 	%rd7, %r4, 4;
	add.s64 	%rd1, %rd6, %rd7;
	mov.b32 	%r97, 0;
	@%p1 bra 	$L__BB0_2;
	ld.global.u32 	%r97, [%rd1];
$L__BB0_2:
	shl.b32 	%r20, %r1, 3;
	mov.u32 	%r21, _ZZ11scan_kernelPiS_S_iE3tmp;
	add.s32 	%r7, %r21, %r20;
	st.shared.u32 	[%r7], %r97;
	add.s32 	%r8, %r4, 1;
	setp.ge.s32 	%p2, %r8, %r16;
	mov.b32 	%r98, 0;
	@%p2 bra 	$L__BB0_4;
	ld.global.u32 	%r98, [%rd1+4];
$L__BB0_4:
	add.s32 	%r11, %r3, 1;
	st.shared.u32 	[%r7+4], %r98;
	bar.sync 	0;
	add.s32 	%r12, %r3, 2;
	setp.gt.u32 	%p3, %r1, 511;
	@%p3 bra 	$L__BB0_6;
	ld.shared.u32 	%r22, [%r7];
	ld.shared.u32 	%r23, [%r7+4];
	add.s32 	%r24, %r23, %r22;
	st.shared.u32 	[%r7+4], %r24;
$L__BB0_6:
	bar.sync 	0;
	setp.gt.u32 	%p4, %r1, 255;
	shl.b32 	%r13, %r11, 3;
	add.s32 	%r14, %r21, %r13;
	@%p4 bra 	$L__BB0_8;
	ld.shared.u32 	%r26, [%r14+-4];
	ld.shared.u32 	%r27, [%r14+4];
	add.s32 	%r28, %r27, %r26;
	st.shared.u32 	[%r14+4], %r28;
$L__BB0_8:
	bar.sync 	0;
	setp.gt.u32 	%p5, %r1, 127;
	@%p5 bra 	$L__BB0_10;
	add.s32 	%r29, %r14, %r13;
	ld.shared.u32 	%r30, [%r29+-4];
	ld.shared.u32 	%r31, [%r29+12];
	add.s32 	%r32, %r31, %r30;
	st.shared.u32 	[%r29+12], %r32;
$L__BB0_10:
	bar.sync 	0;
	setp.gt.u32 	%p6, %r1, 63;
	@%p6 bra 	$L__BB0_12;
	mad.lo.s32 	%r33, %r11, 24, %r14;
	ld.shared.u32 	%r34, [%r33+-4];
	ld.shared.u32 	%r35, [%r33+28];
	add.s32 	%r36, %r35, %r34;
	st.shared.u32 	[%r33+28], %r36;
$L__BB0_12:
	bar.sync 	0;
	setp.gt.u32 	%p7, %r1, 31;
	@%p7 bra 	$L__BB0_14;
	mad.lo.s32 	%r37, %r11, 56, %r14;
	ld.shared.u32 	%r38, [%r37+-4];
	ld.shared.u32 	%r39, [%r37+60];
	add.s32 	%r40, %r39, %r38;
	st.shared.u32 	[%r37+60], %r40;
$L__BB0_14:
	bar.sync 	0;
	setp.gt.u32 	%p8, %r1, 15;
	@%p8 bra 	$L__BB0_16;
	mad.lo.s32 	%r41, %r11, 120, %r14;
	ld.shared.u32 	%r42, [%r41+-4];
	ld.shared.u32 	%r43, [%r41+124];
	add.s32 	%r44, %r43, %r42;
	st.shared.u32 	[%r41+124], %r44;
$L__BB0_16:
	bar.sync 	0;
	setp.gt.u32 	%p9, %r1, 7;
	@%p9 bra 	$L__BB0_18;
	mad.lo.s32 	%r45, %r11, 248, %r14;
	ld.shared.u32 	%r46, [%r45+-4];
	ld.shared.u32 	%r47, [%r45+252];
	add.s32 	%r48, %r47, %r46;
	st.shared.u32 	[%r45+252], %r48;
$L__BB0_18:
	bar.sync 	0;
	setp.gt.u32 	%p10, %r1, 3;
	@%p10 bra 	$L__BB0_20;
	mad.lo.s32 	%r49, %r11, 504, %r14;
	ld.shared.u32 	%r50, [%r49+-4];
	ld.shared.u32 	%r51, [%r49+508];
	add.s32 	%r52, %r51, %r50;
	st.shared.u32 	[%r49+508], %r52;
$L__BB0_20:
	bar.sync 	0;
	setp.gt.u32 	%p11, %r1, 1;
	@%p11 bra 	$L__BB0_22;
	mad.lo.s32 	%r53, %r11, 1016, %r14;
	ld.shared.u32 	%r54, [%r53+-4];
	ld.shared.u32 	%r55, [%r53+1020];
	add.s32 	%r56, %r55, %r54;
	st.shared.u32 	[%r53+1020], %r56;
$L__BB0_22:
	bar.sync 	0;
	setp.ne.s32 	%p12, %r1, 0;
	@%p12 bra 	$L__BB0_24;
	ld.shared.u32 	%r57, [_ZZ11scan_kernelPiS_S_iE3tmp+2044];
	ld.shared.u32 	%r58, [_ZZ11scan_kernelPiS_S_iE3tmp+4092];
	add.s32 	%r59, %r58, %r57;
	st.shared.u32 	[_ZZ11scan_kernelPiS_S_iE3tmp+4092], %r59;
$L__BB0_24:
	setp.ne.s32 	%p13, %r1, 0;
	bar.sync 	0;
	@%p13 bra 	$L__BB0_26;
	ld.shared.u32 	%r60, [_ZZ11scan_kernelPiS_S_iE3tmp+4092];
	cvta.to.global.u64 	%rd8, %rd4;
	mul.wide.u32 	%rd9, %r2, 4;
	add.s64 	%rd10, %rd8, %rd9;
	st.global.u32 	[%rd10], %r60;
$L__BB0_26:
	setp.ne.s32 	%p14, %r1, 0;
	bar.sync 	0;
	@%p14 bra 	$L__BB0_28;
	ld.shared.u32 	%r61, [_ZZ11scan_kernelPiS_S_iE3tmp+2044];
	ld.shared.u32 	%r62, [_ZZ11scan_kernelPiS_S_iE3tmp+3068];
	add.s32 	%r63, %r62, %r61;
	st.shared.u32 	[_ZZ11scan_kernelPiS_S_iE3tmp+3068], %r63;
$L__BB0_28:
	add.s32 	%r15, %r14, 8;
	bar.sync 	0;
	setp.gt.u32 	%p15, %r1, 2;
	@%p15 bra 	$L__BB0_30;
	mad.lo.s32 	%r64, %r12, 504, %r15;
	ld.shared.u32 	%r65, [%r64+-4];
	ld.shared.u32 	%r66, [%r64+508];
	add.s32 	%r67, %r66, %r65;
	st.shared.u32 	[%r64+508], %r67;
$L__BB0_30:
	bar.sync 	0;
	setp.gt.u32 	%p16, %r1, 6;
	@%p16 bra 	$L__BB0_32;
	mad.lo.s32 	%r68, %r12, 248, %r15;
	ld.shared.u32 	%r69, [%r68+-4];
	ld.shared.u32 	%r70, [%r68+252];
	add.s32 	%r71, %r70, %r69;
	st.shared.u32 	[%r68+252], %r71;
$L__BB0_32:
	bar.sync 	0;
	setp.gt.u32 	%p17, %r1, 14;
	@%p17 bra 	$L__BB0_34;
	mad.lo.s32 	%r72, %r12, 120, %r15;
	ld.shared.u32 	%r73, [%r72+-4];
	ld.shared.u32 	%r74, [%r72+124];
	add.s32 	%r75, %r74, %r73;
	st.shared.u32 	[%r72+124], %r75;
$L__BB0_34:
	bar.sync 	0;
	setp.gt.u32 	%p18, %r1, 30;
	@%p18 bra 	$L__BB0_36;
	mad.lo.s32 	%r76, %r12, 56, %r15;
	ld.shared.u32 	%r77, [%r76+-4];
	ld.shared.u32 	%r78, [%r76+60];
	add.s32 	%r79, %r78, %r77;
	st.shared.u32 	[%r76+60], %r79;
$L__BB0_36:
	bar.sync 	0;
	setp.gt.u32 	%p19, %r1, 62;
	@%p19 bra 	$L__BB0_38;
	mad.lo.s32 	%r80, %r12, 24, %r15;
	ld.shared.u32 	%r81, [%r80+-4];
	ld.shared.u32 	%r82, [%r80+28];
	add.s32 	%r83, %r82, %r81;
	st.shared.u32 	[%r80+28], %r83;
$L__BB0_38:
	bar.sync 	0;
	setp.gt.u32 	%p20, %r1, 126;
	@%p20 bra 	$L__BB0_40;
	shl.b32 	%r84, %r12, 3;
	add.s32 	%r85, %r15, %r84;
	ld.shared.u32 	%r86, [%r85+-4];
	ld.shared.u32 	%r87, [%r85+12];
	add.s32 	%r88, %r87, %r86;
	st.shared.u32 	[%r85+12], %r88;
$L__BB0_40:
	bar.sync 	0;
	setp.gt.u32 	%p21, %r1, 254;
	@%p21 bra 	$L__BB0_42;
	ld.shared.u32 	%r89, [%r14+4];
	ld.shared.u32 	%r90, [%r14+12];
	add.s32 	%r91, %r90, %r89;
	st.shared.u32 	[%r14+12], %r91;
$L__BB0_42:
	bar.sync 	0;
	setp.gt.u32 	%p22, %r1, 510;
	@%p22 bra 	$L__BB0_44;
	ld.shared.u32 	%r92, [%r7+4];
	ld.shared.u32 	%r93, [%r7+8];
	add.s32 	%r94, %r93, %r92;
	st.shared.u32 	[%r7+8], %r94;
$L__BB0_44:
	setp.ge.s32 	%p23, %r4, %r16;
	bar.sync 	0;
	cvta.to.global.u64 	%rd11, %rd3;
	add.s64 	%rd2, %rd11, %rd7;
	@%p23 bra 	$L__BB0_46;
	ld.shared.u32 	%r95, [%r7];
	st.global.u32 	[%rd2], %r95;
$L__BB0_46:
	setp.ge.s32 	%p24, %r8, %r16;
	@%p24 bra 	$L__BB0_48;
	ld.shared.u32 	%r96, [%r7+4];
	st.global.u32 	[%rd2+4], %r96;
$L__BB0_48:
	ret;

}
	// .globl	_Z10add_kernelPiS_i
.visible .entry _Z10add_kernelPiS_i(
	.param .u64 .ptr .align 1 _Z10add_kernelPiS_i_param_0,
	.param .u64 .ptr .align 1 _Z10add_kernelPiS_i_param_1,
	.param .u32 _Z10add_kernelPiS_i_param_2
)
{
	.reg .pred 	%p<7>;
	.reg .b32 	%r<17>;
	.reg .b64 	%rd<9>;

	ld.param.u64 	%rd3, [_Z10add_kernelPiS_i_param_0];
	ld.param.u64 	%rd4, [_Z10add_kernelPiS_i_param_1];
	ld.param.u32 	%r4, [_Z10add_kernelPiS_i_param_2];
	cvta.to.global.u64 	%rd5, %rd3;
	cvta.to.global.u64 	%rd6, %rd4;
	mov.u32 	%r5, %tid.x;
	mov.u32 	%r1, %ctaid.x;
	shl.b32 	%r6, %r1, 10;
	setp.eq.s32 	%p1, %r1, 0;
	add.s32 	%r7, %r1, -1;
	shl.b32 	%r8, %r5, 1;
	add.s32 	%r9, %r6, %r8;
	setp.ge.s32 	%p2, %r9, %r4;
	mul.wide.u32 	%rd7, %r7, 4;
	add.s64 	%rd1, %rd6, %rd7;
	mul.wide.u32 	%rd8, %r9, 4;
	add.s64 	%rd2, %rd5, %rd8;
	or.pred  	%p3, %p1, %p2;
	@%p3 bra 	$L__BB1_2;
	ld.global.u32 	%r10, [%rd1];
	ld.global.u32 	%r11, [%rd2];
	add.s32 	%r12, %r11, %r10;
	st.global.u32 	[%rd2], %r12;
$L__BB1_2:
	setp.eq.s32 	%p4, %r1, 0;
	add.s32 	%r13, %r9, 1;
	setp.ge.s32 	%p5, %r13, %r4;
	or.pred  	%p6, %p4, %p5;
	@%p6 bra 	$L__BB1_4;
	ld.global.u32 	%r14, [%rd1];
	ld.global.u32 	%r15, [%rd2+4];
	add.s32 	%r16, %r15, %r14;
	st.global.u32 	[%rd2+4], %r16;
$L__BB1_4:
	ret;

}
	// .globl	_Z12work1_kernelPiS_ii
.visible .entry _Z12work1_kernelPiS_ii(
	.param .u64 .ptr .align 1 _Z12work1_kernelPiS_ii_param_0,
	.param .u64 .ptr .align 1 _Z12work1_kernelPiS_ii_param_1,
	.param .u32 _Z12work1_kernelPiS_ii_param_2,
	.param .u32 _Z12work1_kernelPiS_ii_param_3
)
{
	.reg .pred 	%p<2>;
	.reg .b32 	%r<11>;
	.reg .b64 	%rd<8>;

	ld.param.u64 	%rd1, [_Z12work1_kernelPiS_ii_param_0];
	ld.param.u64 	%rd2, [_Z12work1_kernelPiS_ii_param_1];
	ld.param.u32 	%r3, [_Z12work1_kernelPiS_ii_param_2];
	ld.param.u32 	%r2, [_Z12work1_kernelPiS_ii_param_3];
	mov.u32 	%r4, %ctaid.x;
	mov.u32 	%r5, %ntid.x;
	mov.u32 	%r6, %tid.x;
	mad.lo.s32 	%r1, %r4, %r5, %r6;
	setp.ge.s32 	%p1, %r1, %r3;
	@%p1 bra 	$L__BB2_2;
	cvta.to.global.u64 	%rd3, %rd1;
	cvta.to.global.u64 	%rd4, %rd2;
	mul.wide.s32 	%rd5, %r1, 4;
	add.s64 	%rd6, %rd3, %rd5;
	ld.global.u32 	%r7, [%rd6];
	not.b32 	%r8, %r7;
	shr.u32 	%r9, %r8, %r2;
	and.b32  	%r10, %r9, 1;
	add.s64 	%rd7, %rd4, %rd5;
	st.global.u32 	[%rd7], %r10;
$L__BB2_2:
	ret;

}
	// .globl	_Z12work2_kernelPiS_S_iii
.visible .entry _Z12work2_kernelPiS_S_iii(
	.param .u64 .ptr .align 1 _Z12work2_kernelPiS_S_iii_param_0,
	.param .u64 .ptr .align 1 _Z12work2_kernelPiS_S_iii_param_1,
	.param .u64 .ptr .align 1 _Z12work2_kernelPiS_S_iii_param_2,
	.param .u32 _Z12work2_kernelPiS_S_iii_param_3,
	.param .u32 _Z12work2_kernelPiS_S_iii_param_4,
	.param .u32 _Z12work2_kernelPiS_S_iii_param_5
)
{
	.reg .pred 	%p<5>;
	.reg .b32 	%r<20>;
	.reg .b64 	%rd<15>;

	ld.param.u64 	%rd4, [_Z12work2_kernelPiS_S_iii_param_0];
	ld.param.u64 	%rd3, [_Z12work2_kernelPiS_S_iii_param_1];
	ld.param.u64 	%rd5, [_Z12work2_kernelPiS_S_iii_param_2];
	ld.param.u32 	%r4, [_Z12work2_kernelPiS_S_iii_param_3];
	ld.param.u32 	%r5, [_Z12work2_kernelPiS_S_iii_param_4];
	ld.param.u32 	%r6, [_Z12work2_kernelPiS_S_iii_param_5];
	cvta.to.global.u64 	%rd1, %rd5;
	cvta.to.global.u64 	%rd6, %rd4;
	mov.u32 	%r7, %ctaid.x;
	mov.u32 	%r8, %ntid.x;
	mov.u32 	%r9, %tid.x;
	mad.lo.s32 	%r1, %r7, %r8, %r9;
	setp.ge.s32 	%p1, %r1, %r4;
	mul.wide.s32 	%rd7, %r1, 4;
	add.s64 	%rd2, %rd6, %rd7;
	@%p1 bra 	$L__BB3_4;
	setp.lt.s32 	%p2, %r1, 1;
	mov.b32 	%r19, 0;
	@%p2 bra 	$L__BB3_3;
	add.s32 	%r11, %r1, -1;
	cvta.to.global.u64 	%rd8, %rd3;
	mul.wide.u32 	%rd9, %r11, 4;
	add.s64 	%rd10, %rd8, %rd9;
	ld.global.u32 	%r19, [%rd10];
$L__BB3_3:
	ld.global.u32 	%r12, [%rd2];
	shr.u32 	%r13, %r12, %r5;
	and.b32  	%r14, %r13, 1;
	setp.eq.b32 	%p3, %r14, 1;
	add.s32 	%r15, %r6, %r1;
	sub.s32 	%r16, %r15, %r19;
	selp.b32 	%r17, %r16, %r19, %p3;
	mul.wide.s32 	%rd11, %r17, 4;
	add.s64 	%rd12, %rd1, %rd11;
	st.global.u32 	[%rd12], %r12;
$L__BB3_4:
	setp.ge.s32 	%p4, %r1, %r4;
	bar.sync 	0;
	@%p4 bra 	$L__BB3_6;
	add.s64 	%rd14, %rd1, %rd7;
	ld.global.u32 	%r18, [%rd14];
	st.global.u32 	[%rd2], %r18;
$L__BB3_6:
	ret;

}


// ===== COMPILED SASS (sm_100) =====

	.target	sm_100

	.elftype	@"ET_EXEC"


//--------------------- .note.nv.tkinfo           --------------------------
	.section	.note.nv.tkinfo,"",@"SHT_NOTE"
	.sectionflags	@"SHF_NOTE_NV_TKINFO"
	.tkinfo
        /*0018*/ 	.word	0x00000002
        /*0030*/ 	.string	""
        /*0030*/ 	.string	"ptxas"
        /*0030*/ 	.string	"Cuda compilation tools, release 13.0, V13.0.88"
        /*0030*/ 	.string	"Build cuda_13.0.r13.0/compiler.36424714_0"
        /*0030*/ 	.string	"-arch sm_100 -m 64 "



//--------------------- .note.nv.cuinfo           --------------------------
	.section	.note.nv.cuinfo,"",@"SHT_NOTE"
	.sectionflags	@"SHF_NOTE_NV_CUINFO"
        /*0018*/ 	.short	0x0002
        /*001a*/ 	.short	0x0064
        /*001c*/ 	.short	0x0082
	.zero		2


//--------------------- .nv.info                  --------------------------
	.section	.nv.info,"",@"SHT_CUDA_INFO"
	.align	4


	//----- nvinfo : EIATTR_REGCOUNT
	.align		4
        /*0000*/ 	.byte	0x04, 0x2f
        /*0002*/ 	.short	(.L_1 - .L_0)
	.align		4
.L_0:
        /*0004*/ 	.word	index@(_Z11scan_kernelPiS_S_i)
        /*0008*/ 	.word	0x00000013


	//----- nvinfo : EIATTR_FRAME_SIZE
	.align		4
.L_1:
        /*000c*/ 	.byte	0x04, 0x11
        /*000e*/ 	.short	(.L_3 - .L_2)
	.align		4
.L_2:
        /*0010*/ 	.word	index@(_Z11scan_kernelPiS_S_i)
        /*0014*/ 	.word	0x00000000


	//----- nvinfo : EIATTR_REGCOUNT
	.align		4
.L_3:
        /*0018*/ 	.byte	0x04, 0x2f
        /*001a*/ 	.short	(.L_5 - .L_4)
	.align		4
.L_4:
        /*001c*/ 	.word	index@(_Z10add_kernelPiS_i)
        /*0020*/ 	.word	0x0000000e


	//----- nvinfo : EIATTR_FRAME_SIZE
	.align		4
.L_5:
        /*0024*/ 	.byte	0x04, 0x11
        /*0026*/ 	.short	(.L_7 - .L_6)
	.align		4
.L_6:
        /*0028*/ 	.word	index@(_Z10add_kernelPiS_i)
        /*002c*/ 	.word	0x00000000


	//----- nvinfo : EIATTR_REGCOUNT
	.align		4
.L_7:
        /*0030*/ 	.byte	0x04, 0x2f
        /*0032*/ 	.short	(.L_9 - .L_8)
	.align		4
.L_8:
        /*0034*/ 	.word	index@(_Z12work1_kernelPiS_ii)
        /*0038*/ 	.word	0x0000000a


	//----- nvinfo : EIATTR_FRAME_SIZE
	.align		4
.L_9:
        /*003c*/ 	.byte	0x04, 0x11
        /*003e*/ 	.short	(.L_11 - .L_10)
	.align		4
.L_10:
        /*0040*/ 	.word	index@(_Z12work1_kernelPiS_ii)
        /*0044*/ 	.word	0x00000000


	//----- nvinfo : EIATTR_REGCOUNT
	.align		4
.L_11:
        /*0048*/ 	.byte	0x04, 0x2f
        /*004a*/ 	.short	(.L_13 - .L_12)
	.align		4
.L_12:
        /*004c*/ 	.word	index@(_Z12work2_kernelPiS_S_iii)
        /*0050*/ 	.word	0x00000010


	//----- nvinfo : EIATTR_FRAME_SIZE
	.align		4
.L_13:
        /*0054*/ 	.byte	0x04, 0x11
        /*0056*/ 	.short	(.L_15 - .L_14)
	.align		4
.L_14:
        /*0058*/ 	.word	index@(_Z12work2_kernelPiS_S_iii)
        /*005c*/ 	.word	0x00000000


	//----- nvinfo : EIATTR_MIN_STACK_SIZE
	.align		4
.L_15:
        /*0060*/ 	.byte	0x04, 0x12
        /*0062*/ 	.short	(.L_17 - .L_16)
	.align		4
.L_16:
        /*0064*/ 	.word	index@(_Z12work2_kernelPiS_S_iii)
        /*0068*/ 	.word	0x00000000


	//----- nvinfo : EIATTR_MIN_STACK_SIZE
	.align		4
.L_17:
        /*006c*/ 	.byte	0x04, 0x12
        /*006e*/ 	.short	(.L_19 - .L_18)
	.align		4
.L_18:
        /*0070*/ 	.word	index@(_Z12work1_kernelPiS_ii)
        /*0074*/ 	.word	0x00000000


	//----- nvinfo : EIATTR_MIN_STACK_SIZE
	.align		4
.L_19:
        /*0078*/ 	.byte	0x04, 0x12
        /*007a*/ 	.short	(.L_21 - .L_20)
	.align		4
.L_20:
        /*007c*/ 	.word	index@(_Z10add_kernelPiS_i)
        /*0080*/ 	.word	0x00000000


	//----- nvinfo : EIATTR_MIN_STACK_SIZE
	.align		4
.L_21:
        /*0084*/ 	.byte	0x04, 0x12
        /*0086*/ 	.short	(.L_23 - .L_22)
	.align		4
.L_22:
        /*0088*/ 	.word	index@(_Z11scan_kernelPiS_S_i)
        /*008c*/ 	.word	0x00000000
.L_23:


//--------------------- .nv.compat                --------------------------
	.section	.nv.compat,"",@"SHT_CUDA_COMPAT_INFO"
	.align	4
        /*0000*/ 	.byte	0x02, 0x09, 0x00, 0x00, 0x02, 0x02, 0x01, 0x00, 0x02, 0x05, 0x05, 0x00, 0x03, 0x07, 0x01, 0x01
        /*0010*/ 	.byte	0x02, 0x03, 0x00, 0x00, 0x02, 0x06, 0x01, 0x00, 0x04, 0x0b, 0x08, 0x00, 0x09, 0x00, 0x00, 0x00
        /*0020*/ 	.byte	0x00, 0x00, 0x00, 0x00


//--------------------- .nv.info._Z12work2_kernelPiS_S_iii --------------------------
	.section	.nv.info._Z12work2_kernelPiS_S_iii,"",@"SHT_CUDA_INFO"
	.sectionflags	@""
	.align	4


	//----- nvinfo : EIATTR_CUDA_API_VERSION
	.align		4
        /*0000*/ 	.byte	0x04, 0x37
        /*0002*/ 	.short	(.L_25 - .L_24)
.L_24:
        /*0004*/ 	.word	0x00000082


	//----- nvinfo : EIATTR_KPARAM_INFO
	.align		4
.L_25:
        /*0008*/ 	.byte	0x04, 0x17
        /*000a*/ 	.short	(.L_27 - .L_26)
.L_26:
        /*000c*/ 	.word	0x00000000
        /*0010*/ 	.short	0x0005
        /*0012*/ 	.short	0x0020
        /*0014*/ 	.byte	0x00, 0xf0, 0x11, 0x00


	//----- nvinfo : EIATTR_KPARAM_INFO
	.align		4
.L_27:
        /*0018*/ 	.byte	0x04, 0x17
        /*001a*/ 	.short	(.L_29 - .L_28)
.L_28:
        /*001c*/ 	.word	0x00000000
        /*0020*/ 	.short	0x0004
        /*0022*/ 	.short	0x001c
        /*0024*/ 	.byte	0x00, 0xf0, 0x11, 0x00


	//----- nvinfo : EIATTR_KPARAM_INFO
	.align		4
.L_29:
        /*0028*/ 	.byte	0x04, 0x17
        /*002a*/ 	.short	(.L_31 - .L_30)
.L_30:
        /*002c*/ 	.word	0x00000000
        /*0030*/ 	.short	0x0003
        /*0032*/ 	.short	0x0018
        /*0034*/ 	.byte	0x00, 0xf0, 0x11, 0x00


	//----- nvinfo : EIATTR_KPARAM_INFO
	.align		4
.L_31:
        /*0038*/ 	.byte	0x04, 0x17
        /*003a*/ 	.short	(.L_33 - .L_32)
.L_32:
        /*003c*/ 	.word	0x00000000
        /*0040*/ 	.short	0x0002
        /*0042*/ 	.short	0x0010
        /*0044*/ 	.byte	0x00, 0xf5, 0x21, 0x00


	//----- nvinfo : EIATTR_KPARAM_INFO
	.align		4
.L_33:
        /*0048*/ 	.byte	0x04, 0x17
        /*004a*/ 	.short	(.L_35 - .L_34)
.L_34:
        /*004c*/ 	.word	0x00000000
        /*0050*/ 	.short	0x0001
        /*0052*/ 	.short	0x0008
        /*0054*/ 	.byte	0x00, 0xf5, 0x21, 0x00


	//----- nvinfo : EIATTR_KPARAM_INFO
	.align		4
.L_35:
        /*0058*/ 	.byte	0x04, 0x17
        /*005a*/ 	.short	(.L_37 - .L_36)
.L_36:
        /*005c*/ 	.word	0x00000000
        /*0060*/ 	.short	0x0000
        /*0062*/ 	.short	0x0000
        /*0064*/ 	.byte	0x00, 0xf5, 0x21, 0x00


	//----- nvinfo : EIATTR_SPARSE_MMA_MASK
	.align		4
.L_37:
        /*0068*/ 	.byte	0x03, 0x50
        /*006a*/ 	.short	0x0000


	//----- nvinfo : EIATTR_MAXREG_COUNT
	.align		4
        /*006c*/ 	.byte	0x03, 0x1b
        /*006e*/ 	.short	0x00ff


	//----- nvinfo : EIATTR_NUM_BARRIERS
	.align		4
        /*0070*/ 	.byte	0x02, 0x4c
        /*0072*/ 	.byte	0x01
	.zero		1


	//----- nvinfo : EIATTR_MERCURY_ISA_VERSION
	.align		4
        /*0074*/ 	.byte	0x03, 0x5f
        /*0076*/ 	.short	0x0101


	//----- nvinfo : EIATTR_VRC_CTA_INIT_COUNT
	.align		4
        /*0078*/ 	.byte	0x02, 0x4a
	.zero		1
	.zero		1


	//----- nvinfo : EIATTR_EXIT_INSTR_OFFSETS
	.align		4
        /*007c*/ 	.byte	0x04, 0x1c
        /*007e*/ 	.short	(.L_39 - .L_38)


	//   ....[0]....
.L_38:
        /*0080*/ 	.word	0x000001f0


	//   ....[1]....
        /*0084*/ 	.word	0x00000240


	//----- nvinfo : EIATTR_CRS_STACK_SIZE
	.align		4
.L_39:
        /*0088*/ 	.byte	0x04, 0x1e
        /*008a*/ 	.short	(.L_41 - .L_40)
.L_40:
        /*008c*/ 	.word	0x00000000


	//----- nvinfo : EIATTR_CBANK_PARAM_SIZE
	.align		4
.L_41:
        /*0090*/ 	.byte	0x03, 0x19
        /*0092*/ 	.short	0x0024


	//----- nvinfo : EIATTR_PARAM_CBANK
	.align		4
        /*0094*/ 	.byte	0x04, 0x0a
        /*0096*/ 	.short	(.L_43 - .L_42)
	.align		4
.L_42:
        /*0098*/ 	.word	index@(.nv.constant0._Z12work2_kernelPiS_S_iii)
        /*009c*/ 	.short	0x0380
        /*009e*/ 	.short	0x0024


	//----- nvinfo : EIATTR_SW_WAR
	.align		4
.L_43:
        /*00a0*/ 	.byte	0x04, 0x36
        /*00a2*/ 	.short	(.L_45 - .L_44)
.L_44:
        /*00a4*/ 	.word	0x00000008
.L_45:


//--------------------- .nv.info._Z12work1_kernelPiS_ii --------------------------
	.section	.nv.info._Z12work1_kernelPiS_ii,"",@"SHT_CUDA_INFO"
	.sectionflags	@""
	.align	4


	//----- nvinfo : EIATTR_CUDA_API_VERSION
	.align		4
        /*0000*/ 	.byte	0x04, 0x37
        /*0002*/ 	.short	(.L_47 - .L_46)
.L_46:
        /*0004*/ 	.word	0x00000082


	//----- nvinfo : EIATTR_KPARAM_INFO
	.align		4
.L_47:
        /*0008*/ 	.byte	0x04, 0x17
        /*000a*/ 	.short	(.L_49 - .L_48)
.L_48:
        /*000c*/ 	.word	0x00000000
        /*0010*/ 	.short	0x0003
        /*0012*/ 	.short	0x0014
        /*0014*/ 	.byte	0x00, 0xf0, 0x11, 0x00


	//----- nvinfo : EIATTR_KPARAM_INFO
	.align		4
.L_49:
        /*0018*/ 	.byte	0x04, 0x17
        /*001a*/ 	.short	(.L_51 - .L_50)
.L_50:
        /*001c*/ 	.word	0x00000000
        /*0020*/ 	.short	0x0002
        /*0022*/ 	.short	0x0010
        /*0024*/ 	.byte	0x00, 0xf0, 0x11, 0x00


	//----- nvinfo : EIATTR_KPARAM_INFO
	.align		4
.L_51:
        /*0028*/ 	.byte	0x04, 0x17
        /*002a*/ 	.short	(.L_53 - .L_52)
.L_52:
        /*002c*/ 	.word	0x00000000
        /*0030*/ 	.short	0x0001
        /*0032*/ 	.short	0x0008
        /*0034*/ 	.byte	0x00, 0xf5, 0x21, 0x00


	//----- nvinfo : EIATTR_KPARAM_INFO
	.align		4
.L_53:
        /*0038*/ 	.byte	0x04, 0x17
        /*003a*/ 	.short	(.L_55 - .L_54)
.L_54:
        /*003c*/ 	.word	0x00000000
        /*0040*/ 	.short	0x0000
        /*0042*/ 	.short	0x0000
        /*0044*/ 	.byte	0x00, 0xf5, 0x21, 0x00


	//----- nvinfo : EIATTR_SPARSE_MMA_MASK
	.align		4
.L_55:
        /*0048*/ 	.byte	0x03, 0x50
        /*004a*/ 	.short	0x0000


	//----- nvinfo : EIATTR_MAXREG_COUNT
	.align		4
        /*004c*/ 	.byte	0x03, 0x1b
        /*004e*/ 	.short	0x00ff


	//----- nvinfo : EIATTR_MERCURY_ISA_VERSION
	.align		4
        /*0050*/ 	.byte	0x03, 0x5f
        /*0052*/ 	.short	0x0101


	//----- nvinfo : EIATTR_VRC_CTA_INIT_COUNT
	.align		4
        /*0054*/ 	.byte	0x02, 0x4a
	.zero		1
	.zero		1


	//----- nvinfo : EIATTR_EXIT_INSTR_OFFSETS
	.align		4
        /*0058*/ 	.byte	0x04, 0x1c
        /*005a*/ 	.short	(.L_57 - .L_56)


	//   ....[0]....
.L_56:
        /*005c*/ 	.word	0x00000070


	//   ....[1]....
        /*0060*/ 	.word	0x00000130


	//----- nvinfo : EIATTR_CBANK_PARAM_SIZE
	.align		4
.L_57:
        /*0064*/ 	.byte	0x03, 0x19
        /*0066*/ 	.short	0x0018


	//----- nvinfo : EIATTR_PARAM_CBANK
	.align		4
        /*0068*/ 	.byte	0x04, 0x0a
        /*006a*/ 	.short	(.L_59 - .L_58)
	.align		4
.L_58:
        /*006c*/ 	.word	index@(.nv.constant0._Z12work1_kernelPiS_ii)
        /*0070*/ 	.short	0x0380
        /*0072*/ 	.short	0x0018


	//----- nvinfo : EIATTR_SW_WAR
	.align		4
.L_59:
        /*0074*/ 	.byte	0x04, 0x36
        /*0076*/ 	.short	(.L_61 - .L_60)
.L_60:
        /*0078*/ 	.word	0x00000008
.L_61:


//--------------------- .nv.info._Z10add_kernelPiS_i --------------------------
	.section	.nv.info._Z10add_kernelPiS_i,"",@"SHT_CUDA_INFO"
	.sectionflags	@""
	.align	4


	//----- nvinfo : EIATTR_CUDA_API_VERSION
	.align		4
        /*0000*/ 	.byte	0x04, 0x37
        /*0002*/ 	.short	(.L_63 - .L_62)
.L_62:
        /*0004*/ 	.word	0x00000082


	//----- nvinfo : EIATTR_KPARAM_INFO
	.align		4
.L_63:
        /*0008*/ 	.byte	0x04, 0x17
        /*000a*/ 	.short	(.L_65 - .L_64)
.L_64:
        /*000c*/ 	.word	0x00000000
        /*0010*/ 	.short	0x0002
        /*0012*/ 	.short	0x0010
        /*0014*/ 	.byte	0x00, 0xf0, 0x11, 0x00


	//----- nvinfo : EIATTR_KPARAM_INFO
	.align		4
.L_65:
        /*0018*/ 	.byte	0x04, 0x17
        /*001a*/ 	.short	(.L_67 - .L_66)
.L_66:
        /*001c*/ 	.word	0x00000000
        /*0020*/ 	.short	0x0001
        /*0022*/ 	.short	0x0008
        /*0024*/ 	.byte	0x00, 0xf5, 0x21, 0x00


	//----- nvinfo : EIATTR_KPARAM_INFO
	.align		4
.L_67:
        /*0028*/ 	.byte	0x04, 0x17
        /*002a*/ 	.short	(.L_69 - .L_68)
.L_68:
        /*002c*/ 	.word	0x00000000
        /*0030*/ 	.short	0x0000
        /*0032*/ 	.short	0x0000
        /*0034*/ 	.byte	0x00, 0xf5, 0x21, 0x00


	//----- nvinfo : EIATTR_SPARSE_MMA_MASK
	.align		4
.L_69:
        /*0038*/ 	.byte	0x03, 0x50
        /*003a*/ 	.short	0x0000


	//----- nvinfo : EIATTR_MAXREG_COUNT
	.align		4
        /*003c*/ 	.byte	0x03, 0x1b
        /*003e*/ 	.short	0x00ff


	//----- nvinfo : EIATTR_MERCURY_ISA_VERSION
	.align		4
        /*0040*/ 	.byte	0x03, 0x5f
        /*0042*/ 	.short	0x0101


	//----- nvinfo : EIATTR_VRC_CTA_INIT_COUNT
	.align		4
        /*0044*/ 	.byte	0x02, 0x4a
	.zero		1
	.zero		1


	//----- nvinfo : EIATTR_EXIT_INSTR_OFFSETS
	.align		4
        /*0048*/ 	.byte	0x04, 0x1c
        /*004a*/ 	.short	(.L_71 - .L_70)


	//   ....[0]....
.L_70:
        /*004c*/ 	.word	0x00000150


	//   ....[1]....
        /*0050*/ 	.word	0x000001a0


	//----- nvinfo : EIATTR_CBANK_PARAM_SIZE
	.align		4
.L_71:
        /*0054*/ 	.byte	0x03, 0x19
        /*0056*/ 	.short	0x0014


	//----- nvinfo : EIATTR_PARAM_CBANK
	.align		4
        /*0058*/ 	.byte	0x04, 0x0a
        /*005a*/ 	.short	(.L_73 - .L_72)
	.align		4
.L_72:
        /*005c*/ 	.word	index@(.nv.constant0._Z10add_kernelPiS_i)
        /*0060*/ 	.short	0x0380
        /*0062*/ 	.short	0x0014


	//----- nvinfo : EIATTR_SW_WAR
	.align		4
.L_73:
        /*0064*/ 	.byte	0x04, 0x36
        /*0066*/ 	.short	(.L_75 - .L_74)
.L_74:
        /*0068*/ 	.word	0x00000008
.L_75:


//--------------------- .nv.info._Z11scan_kernelPiS_S_i --------------------------
	.section	.nv.info._Z11scan_kernelPiS_S_i,"",@"SHT_CUDA_INFO"
	.sectionflags	@""
	.align	4


	//----- nvinfo : EIATTR_CUDA_API_VERSION
	.align		4
        /*0000*/ 	.byte	0x04, 0x37
        /*0002*/ 	.short	(.L_77 - .L_76)
.L_76:
        /*0004*/ 	.word	0x00000082


	//----- nvinfo : EIATTR_KPARAM_INFO
	.align		4
.L_77:
        /*0008*/ 	.byte	0x04, 0x17
        /*000a*/ 	.short	(.L_79 - .L_78)
.L_78:
        /*000c*/ 	.word	0x00000000
        /*0010*/ 	.short	0x0003
        /*0012*/ 	.short	0x0018
        /*0014*/ 	.byte	0x00, 0xf0, 0x11, 0x00


	//----- nvinfo : EIATTR_KPARAM_INFO
	.align		4
.L_79:
        /*0018*/ 	.byte	0x04, 0x17
        /*001a*/ 	.short	(.L_81 - .L_80)
.L_80:
        /*001c*/ 	.word	0x00000000
        /*0020*/ 	.short	0x0002
        /*0022*/ 	.short	0x0010
        /*0024*/ 	.byte	0x00, 0xf5, 0x21, 0x00


	//----- nvinfo : EIATTR_KPARAM_INFO
	.align		4
.L_81:
        /*0028*/ 	.byte	0x04, 0x17
        /*002a*/ 	.short	(.L_83 - .L_82)
.L_82:
        /*002c*/ 	.word	0x00000000
        /*0030*/ 	.short	0x0001
        /*0032*/ 	.short	0x0008
        /*0034*/ 	.byte	0x00, 0xf5, 0x21, 0x00


	//----- nvinfo : EIATTR_KPARAM_INFO
	.align		4
.L_83:
        /*0038*/ 	.byte	0x04, 0x17
        /*003a*/ 	.short	(.L_85 - .L_84)
.L_84:
        /*003c*/ 	.word	0x00000000
        /*0040*/ 	.short	0x0000
        /*0042*/ 	.short	0x0000
        /*0044*/ 	.byte	0x00, 0xf5, 0x21, 0x00


	//----- nvinfo : EIATTR_SPARSE_MMA_MASK
	.align		4
.L_85:
        /*0048*/ 	.byte	0x03, 0x50
        /*004a*/ 	.short	0x0000


	//----- nvinfo : EIATTR_MAXREG_COUNT
	.align		4
        /*004c*/ 	.byte	0x03, 0x1b
        /*004e*/ 	.short	0x00ff


	//----- nvinfo : EIATTR_NUM_BARRIERS
	.align		4
        /*0050*/ 	.byte	0x02, 0x4c
        /*0052*/ 	.byte	0x01
	.zero		1


	//----- nvinfo : EIATTR_MERCURY_ISA_VERSION
	.align		4
        /*0054*/ 	.byte	0x03, 0x5f
        /*0056*/ 	.short	0x0101


	//----- nvinfo : EIATTR_VRC_CTA_INIT_COUNT
	.align		4
        /*0058*/ 	.byte	0x02, 0x4a
	.zero		1
	.zero		1


	//----- nvinfo : EIATTR_EXIT_INSTR_OFFSETS
	.align		4
        /*005c*/ 	.byte	0x04, 0x1c
        /*005e*/ 	.short	(.L_87 - .L_86)


	//   ....[0]....
.L_86:
        /*0060*/ 	.word	0x000009f0


	//   ....[1]....
        /*0064*/ 	.word	0x00000a20


	//----- nvinfo : EIATTR_CBANK_PARAM_SIZE
	.align		4
.L_87:
        /*0068*/ 	.byte	0x03, 0x19
        /*006a*/ 	.short	0x001c


	//----- nvinfo : EIATTR_PARAM_CBANK
	.align		4
        /*006c*/ 	.byte	0x04, 0x0a
        /*006e*/ 	.short	(.L_89 - .L_88)
	.align		4
.L_88:
        /*0070*/ 	.word	index@(.nv.constant0._Z11scan_kernelPiS_S_i)
        /*0074*/ 	.short	0x0380
        /*0076*/ 	.short	0x001c


	//----- nvinfo : EIATTR_SW_WAR
	.align		4
.L_89:
        /*0078*/ 	.byte	0x04, 0x36
        /*007a*/ 	.short	(.L_91 - .L_90)
.L_90:
        /*007c*/ 	.word	0x00000008
.L_91:


//--------------------- .nv.callgraph             --------------------------
	.section	.nv.callgraph,"",@"SHT_CUDA_CALLGRAPH"
	.align	4
	.sectionentsize	8
	.align		4
        /*0000*/ 	.word	0x00000000
	.align		4
        /*0004*/ 	.word	0xffffffff
	.align		4
        /*0008*/ 	.word	0x00000000
	.align		4
        /*000c*/ 	.word	0xfffffffe
	.align		4
        /*0010*/ 	.word	0x00000000
	.align		4
        /*0014*/ 	.word	0xfffffffd
	.align		4
        /*0018*/ 	.word	0x00000000
	.align		4
        /*001c*/ 	.word	0xfffffffc


//--------------------- .text._Z12work2_kernelPiS_S_iii --------------------------
	.section	.text._Z12work2_kernelPiS_S_iii,"ax",@progbits
	.align	128
        .global         _Z12work2_kernelPiS_S_iii
        .type           _Z12work2_kernelPiS_S_iii,@function
        .size           _Z12work2_kernelPiS_S_iii,(.L_x_6 - _Z12work2_kernelPiS_S_iii)
        .other          _Z12work2_kernelPiS_S_iii,@"STO_CUDA_ENTRY STV_DEFAULT"
_Z12work2_kernelPiS_S_iii:
.text._Z12work2_kernelPiS_S_iii:
[----:B------:R-:W-:Y:S01]  /*0000*/  LDC R1, c[0x0][0x37c] ;  /* 0x0000df00ff017b82 */ /* 0x000fe20000000800 */
[----:B------:R-:W0:Y:S07]  /*0010*/  S2R R0, SR_TID.X ;  /* 0x0000000000007919 */ /* 0x000e2e0000002100 */
[----:B------:R-:W0:Y:S01]  /*0020*/  S2UR UR4, SR_CTAID.X ;  /* 0x00000000000479c3 */ /* 0x000e220000002500 */
[----:B------:R-:W1:Y:S01]  /*0030*/  LDCU UR5, c[0x0][0x398] ;  /* 0x00007300ff0577ac */ /* 0x000e620008000800 */
[----:B------:R-:W-:Y:S06]  /*0040*/  BSSY.RECONVERGENT B0, `(.L_x_0) ;  /* 0x0000019000007945 */ /* 0x000fec0003800200 */
[----:B------:R-:W0:Y:S08]  /*0050*/  LDC R9, c[0x0][0x360] ;  /* 0x0000d800ff097b82 */ /* 0x000e300000000800 */
[----:B------:R-:W2:Y:S01]  /*0060*/  LDC.64 R2, c[0x0][0x380] ;  /* 0x0000e000ff027b82 */ /* 0x000ea20000000a00 */
[----:B0-----:R-:W-:-:S05]  /*0070*/  IMAD R9, R9, UR4, R0 ;  /* 0x0000000409097c24 */ /* 0x001fca000f8e0200 */
[C---:B-1----:R-:W-:Y:S01]  /*0080*/  ISETP.GE.AND P0, PT, R9.reuse, UR5, PT ;  /* 0x0000000509007c0c */ /* 0x042fe2000bf06270 */
[----:B------:R-:W0:Y:S01]  /*0090*/  LDCU.64 UR4, c[0x0][0x358] ;  /* 0x00006b00ff0477ac */ /* 0x000e220008000a00 */
[----:B--2---:R-:W-:-:S11]  /*00a0*/  IMAD.WIDE R2, R9, 0x4, R2 ;  /* 0x0000000409027825 */ /* 0x004fd600078e0202 */
[----:B------:R-:W-:Y:S05]  /*00b0*/  @P0 BRA `(.L_x_1) ;  /* 0x0000000000440947 */ /* 0x000fea0003800000 */
[C---:B------:R-:W-:Y:S01]  /*00c0*/  ISETP.GE.AND P1, PT, R9.reuse, 0x1, PT ;  /* 0x000000010900780c */ /* 0x040fe20003f26270 */
[----:B0-----:R-:W2:Y:S01]  /*00d0*/  LDG.E R11, desc[UR4][R2.64] ;  /* 0x00000004020b7981 */ /* 0x001ea2000c1e1900 */
[----:B------:R-:W-:Y:S01]  /*00e0*/  IMAD.MOV.U32 R0, RZ, RZ, RZ ;  /* 0x000000ffff007224 */ /* 0x000fe200078e00ff */
[----:B------:R-:W2:Y:S01]  /*00f0*/  LDCU UR6, c[0x0][0x39c] ;  /* 0x00007380ff0677ac */ /* 0x000ea20008000800 */
[----:B------:R-:W0:Y:S09]  /*0100*/  LDCU UR7, c[0x0][0x3a0] ;  /* 0x00007400ff0777ac */ /* 0x000e320008000800 */
[----:B------:R-:W1:Y:S01]  /*0110*/  @P1 LDC.64 R4, c[0x0][0x388] ;  /* 0x0000e200ff041b82 */ /* 0x000e620000000a00 */
[----:B------:R-:W-:-:S04]  /*0120*/  @P1 VIADD R7, R9, 0xffffffff ;  /* 0xffffffff09071836 */ /* 0x000fc80000000000 */
[----:B-1----:R-:W-:-:S03]  /*0130*/  @P1 IMAD.WIDE.U32 R4, R7, 0x4, R4 ;  /* 0x0000000407041825 */ /* 0x002fc600078e0004 */
[----:B------:R-:W1:Y:S02]  /*0140*/  LDC.64 R6, c[0x0][0x390] ;  /* 0x0000e400ff067b82 */ /* 0x000e640000000a00 */
[----:B------:R-:W0:Y:S01]  /*0150*/  @P1 LDG.E R0, desc[UR4][R4.64] ;  /* 0x0000000404001981 */ /* 0x000e22000c1e1900 */
[----:B--2---:R-:W-:-:S04]  /*0160*/  SHF.R.U32.HI R8, RZ, UR6, R11 ;  /* 0x00000006ff087c19 */ /* 0x004fc8000801160b */
[----:B------:R-:W-:-:S04]  /*0170*/  LOP3.LUT R8, R8, 0x1, RZ, 0xc0, !PT ;  /* 0x0000000108087812 */ /* 0x000fc800078ec0ff */
[----:B------:R-:W-:Y:S02]  /*0180*/  ISETP.NE.U32.AND P1, PT, R8, 0x1, PT ;  /* 0x000000010800780c */ /* 0x000fe40003f25070 */
[----:B0-----:R-:W-:-:S04]  /*0190*/  IADD3 R13, PT, PT, -R0, UR7, R9 ;  /* 0x00000007000d7c10 */ /* 0x001fc8000fffe109 */
[----:B------:R-:W-:-:S05]  /*01a0*/  SEL R13, R13, R0, !P1 ;  /* 0x000000000d0d7207 */ /* 0x000fca0004800000 */
[----:B-1----:R-:W-:-:S05]  /*01b0*/  IMAD.WIDE R6, R13, 0x4, R6 ;  /* 0x000000040d067825 */ /* 0x002fca00078e0206 */
[----:B------:R1:W-:Y:S02]  /*01c0*/  STG.E desc[UR4][R6.64], R11 ;  /* 0x0000000b06007986 */ /* 0x0003e4000c101904 */
.L_x_1:
[----:B0-----:R-:W-:Y:S05]  /*01d0*/  BSYNC.RECONVERGENT B0 ;  /* 0x0000000000007941 */ /* 0x001fea0003800200 */
.L_x_0:
[----:B------:R-:W-:Y:S06]  /*01e0*/  BAR.SYNC.DEFER_BLOCKING 0x0 ;  /* 0x0000000000007b1d */ /* 0x000fec0000010000 */
[----:B------:R-:W-:Y:S05]  /*01f0*/  @P0 EXIT ;  /* 0x000000000000094d */ /* 0x000fea0003800000 */
[----:B------:R-:W0:Y:S02]  /*0200*/  LDC.64 R4, c[0x0][0x390] ;  /* 0x0000e400ff047b82 */ /* 0x000e240000000a00 */
[----:B0-----:R-:W-:-:S06]  /*0210*/  IMAD.WIDE R4, R9, 0x4, R4 ;  /* 0x0000000409047825 */ /* 0x001fcc00078e0204 */
[----:B------:R-:W2:Y:S04]  /*0220*/  LDG.E R5, desc[UR4][R4.64] ;  /* 0x0000000404057981 */ /* 0x000ea8000c1e1900 */
[----:B--2---:R-:W-:Y:S01]  /*0230*/  STG.E desc[UR4][R2.64], R5 ;  /* 0x0000000502007986 */ /* 0x004fe2000c101904 */
[----:B------:R-:W-:Y:S05]  /*0240*/  EXIT ;  /* 0x000000000000794d */ /* 0x000fea0003800000 */
.L_x_2:
[----:B------:R-:W-:-:S00]  /*0250*/  BRA `(.L_x_2) ;  /* 0xfffffffc00fc7947 */ /* 0x000fc0000383ffff */
[----:B------:R-:W-:-:S00]  /*0260*/  NOP ;  /* 0x0000000000007918 */ /* 0x000fc00000000000 */
        /* <DEDUP_REMOVED lines=9> */
.L_x_6:


//--------------------- .text._Z12work1_kernelPiS_ii --------------------------
	.section	.text._Z12work1_kernelPiS_ii,"ax",@progbits
	.align	128
        .global         _Z12work1_kernelPiS_ii
        .type           _Z12work1_kernelPiS_ii,@function
        .size           _Z12work1_kernelPiS_ii,(.L_x_7 - _Z12work1_kernelPiS_ii)
        .other          _Z12work1_kernelPiS_ii,@"STO_CUDA_ENTRY STV_DEFAULT"
_Z12work1_kernelPiS_ii:
.text._Z12work1_kernelPiS_ii:
[----:B------:R-:W-:Y:S01]  /*0000*/  LDC R1, c[0x0][0x37c] ;  /* 0x0000df00ff017b82 */ /* 0x000fe20000000800 */
[----:B------:R-:W0:Y:S07]  /*0010*/  S2R R0, SR_TID.X ;  /* 0x0000000000007919 */ /* 0x000e2e0000002100 */
[----:B------:R-:W0:Y:S01]  /*0020*/  S2UR UR4, SR_CTAID.X ;  /* 0x00000000000479c3 */ /* 0x000e220000002500 */
[----:B------:R-:W1:Y:S07]  /*0030*/  LDCU UR5, c[0x0][0x390] ;  /* 0x00007200ff0577ac */ /* 0x000e6e0008000800 */
[----:B------:R-:W0:Y:S02]  /*0040*/  LDC R7, c[0x0][0x360] ;  /* 0x0000d800ff077b82 */ /* 0x000e240000000800 */
[----:B0-----:R-:W-:-:S05]  /*0050*/  IMAD R7, R7, UR4, R0 ;  /* 0x0000000407077c24 */ /* 0x001fca000f8e0200 */
[----:B-1----:R-:W-:-:S13]  /*0060*/  ISETP.GE.AND P0, PT, R7, UR5, PT ;  /* 0x0000000507007c0c */ /* 0x002fda000bf06270 */
[----:B------:R-:W-:Y:S05]  /*0070*/  @P0 EXIT ;  /* 0x000000000000094d */ /* 0x000fea0003800000 */
[----:B------:R-:W0:Y:S01]  /*0080*/  LDC.64 R2, c[0x0][0x380] ;  /* 0x0000e000ff027b82 */ /* 0x000e220000000a00 */
[----:B------:R-:W1:Y:S01]  /*0090*/  LDCU.64 UR4, c[0x0][0x358] ;  /* 0x00006b00ff0477ac */ /* 0x000e620008000a00 */
[----:B------:R-:W2:Y:S06]  /*00a0*/  LDCU UR6, c[0x0][0x394] ;  /* 0x00007280ff0677ac */ /* 0x000eac0008000800 */
[----:B------:R-:W3:Y:S01]  /*00b0*/  LDC.64 R4, c[0x0][0x388] ;  /* 0x0000e200ff047b82 */ /* 0x000ee20000000a00 */
[----:B0-----:R-:W-:-:S06]  /*00c0*/  IMAD.WIDE R2, R7, 0x4, R2 ;  /* 0x0000000407027825 */ /* 0x001fcc00078e0202 */
[----:B-1----:R-:W4:Y:S01]  /*00d0*/  LDG.E R2, desc[UR4][R2.64] ;  /* 0x0000000402027981 */ /* 0x002f22000c1e1900 */
[----:B---3--:R-:W-:Y:S01]  /*00e0*/  IMAD.WIDE R4, R7, 0x4, R4 ;  /* 0x0000000407047825 */ /* 0x008fe200078e0204 */
[----:B----4-:R-:W-:-:S04]  /*00f0*/  LOP3.LUT R0, RZ, R2, RZ, 0x33, !PT ;  /* 0x00000002ff007212 */ /* 0x010fc800078e33ff */
[----:B--2---:R-:W-:-:S04]  /*0100*/  SHF.R.U32.HI R0, RZ, UR6, R0 ;  /* 0x00000006ff007c19 */ /* 0x004fc80008011600 */
[----:B------:R-:W-:-:S05]  /*0110*/  LOP3.LUT R7, R0, 0x1, RZ, 0xc0, !PT ;  /* 0x0000000100077812 */ /* 0x000fca00078ec0ff */
[----:B------:R-:W-:Y:S01]  /*0120*/  STG.E desc[UR4][R4.64], R7 ;  /* 0x0000000704007986 */ /* 0x000fe2000c101904 */
[----:B------:R-:W-:Y:S05]  /*0130*/  EXIT ;  /* 0x000000000000794d */ /* 0x000fea0003800000 */
.L_x_3:
        /* <DEDUP_REMOVED lines=12> */
.L_x_7:


//--------------------- .text._Z10add_kernelPiS_i --------------------------
	.section	.text._Z10add_kernelPiS_i,"ax",@progbits
	.align	128
        .global         _Z10add_kernelPiS_i
        .type           _Z10add_kernelPiS_i,@function
        .size           _Z10add_kernelPiS_i,(.L_x_8 - _Z10add_kernelPiS_i)
        .other          _Z10add_kernelPiS_i,@"STO_CUDA_ENTRY STV_DEFAULT"
_Z10add_kernelPiS_i:
.text._Z10add_kernelPiS_i:
[----:B------:R-:W-:Y:S01]  /*0000*/  LDC R1, c[0x0][0x37c] ;  /* 0x0000df00ff017b82 */ /* 0x000fe20000000800 */
[----:B------:R-:W0:Y:S01]  /*0010*/  S2R R0, SR_TID.X ;  /* 0x0000000000007919 */ /* 0x000e220000002100 */
[----:B------:R-:W1:Y:S06]  /*0020*/  LDCU UR6, c[0x0][0x390] ;  /* 0x00007200ff0677ac */ /* 0x000e6c0008000800 */
[----:B------:R-:W2:Y:S01]  /*0030*/  LDC.64 R2, c[0x0][0x388] ;  /* 0x0000e200ff027b82 */ /* 0x000ea20000000a00 */
[----:B------:R-:W0:Y:S01]  /*0040*/  S2R R11, SR_CTAID.X ;  /* 0x00000000000b7919 */ /* 0x000e220000002500 */
[----:B------:R-:W3:Y:S06]  /*0050*/  LDCU.64 UR4, c[0x0][0x358] ;  /* 0x00006b00ff0477ac */ /* 0x000eec0008000a00 */
[----:B------:R-:W4:Y:S01]  /*0060*/  LDC.64 R4, c[0x0][0x380] ;  /* 0x0000e000ff047b82 */ /* 0x000f220000000a00 */
[C---:B0-----:R-:W-:Y:S01]  /*0070*/  IMAD R0, R11.reuse, 0x200, R0 ;  /* 0x000002000b007824 */ /* 0x041fe200078e0200 */
[----:B------:R-:W-:-:S03]  /*0080*/  IADD3 R7, PT, PT, R11, -0x1, RZ ;  /* 0xffffffff0b077810 */ /* 0x000fc60007ffe0ff */
[----:B------:R-:W-:Y:S02]  /*0090*/  IMAD.SHL.U32 R9, R0, 0x2, RZ ;  /* 0x0000000200097824 */ /* 0x000fe400078e00ff */
[----:B--2---:R-:W-:-:S03]  /*00a0*/  IMAD.WIDE.U32 R2, R7, 0x4, R2 ;  /* 0x0000000407027825 */ /* 0x004fc600078e0002 */
[C---:B-1----:R-:W-:Y:S01]  /*00b0*/  ISETP.GE.AND P0, PT, R9.reuse, UR6, PT ;  /* 0x0000000609007c0c */ /* 0x042fe2000bf06270 */
[----:B----4-:R-:W-:-:S03]  /*00c0*/  IMAD.WIDE.U32 R4, R9, 0x4, R4 ;  /* 0x0000000409047825 */ /* 0x010fc600078e0004 */
[----:B------:R-:W-:-:S13]  /*00d0*/  ISETP.EQ.OR P0, PT, R11, RZ, P0 ;  /* 0x000000ff0b00720c */ /* 0x000fda0000702670 */
[----:B---3--:R-:W2:Y:S04]  /*00e0*/  @!P0 LDG.E R0, desc[UR4][R2.64] ;  /* 0x0000000402008981 */ /* 0x008ea8000c1e1900 */
[----:B------:R-:W2:Y:S01]  /*00f0*/  @!P0 LDG.E R7, desc[UR4][R4.64] ;  /* 0x0000000404078981 */ /* 0x000ea2000c1e1900 */
[----:B------:R-:W-:-:S05]  /*0100*/  VIADD R9, R9, 0x1 ;  /* 0x0000000109097836 */ /* 0x000fca0000000000 */
[----:B------:R-:W-:-:S04]  /*0110*/  ISETP.GE.AND P1, PT, R9, UR6, PT ;  /* 0x0000000609007c0c */ /* 0x000fc8000bf26270 */
[----:B------:R-:W-:Y:S02]  /*0120*/  ISETP.EQ.OR P1, PT, R11, RZ, P1 ;  /* 0x000000ff0b00720c */ /* 0x000fe40000f22670 */
[----:B--2---:R-:W-:-:S05]  /*0130*/  @!P0 IADD3 R7, PT, PT, R0, R7, RZ ;  /* 0x0000000700078210 */ /* 0x004fca0007ffe0ff */
[----:B------:R0:W-:Y:S06]  /*0140*/  @!P0 STG.E desc[UR4][R4.64], R7 ;  /* 0x0000000704008986 */ /* 0x0001ec000c101904 */
[----:B------:R-:W-:Y:S05]  /*0150*/  @P1 EXIT ;  /* 0x000000000000194d */ /* 0x000fea0003800000 */
[----:B------:R-:W2:Y:S04]  /*0160*/  LDG.E R2, desc[UR4][R2.64] ;  /* 0x0000000402027981 */ /* 0x000ea8000c1e1900 */
[----:B0-----:R-:W2:Y:S02]  /*0170*/  LDG.E R7, desc[UR4][R4.64+0x4] ;  /* 0x0000040404077981 */ /* 0x001ea4000c1e1900 */
[----:B--2---:R-:W-:-:S05]  /*0180*/  IMAD.IADD R7, R2, 0x1, R7 ;  /* 0x0000000102077824 */ /* 0x004fca00078e0207 */
[----:B------:R-:W-:Y:S01]  /*0190*/  STG.E desc[UR4][R4.64+0x4], R7 ;  /* 0x0000040704007986 */ /* 0x000fe2000c101904 */
[----:B------:R-:W-:Y:S05]  /*01a0*/  EXIT ;  /* 0x000000000000794d */ /* 0x000fea0003800000 */
.L_x_4:
        /* <DEDUP_REMOVED lines=13> */
.L_x_8:


//--------------------- .text._Z11scan_kernelPiS_S_i --------------------------
	.section	.text._Z11scan_kernelPiS_S_i,"ax",@progbits
	.align	128
        .global         _Z11scan_kernelPiS_S_i
        .type           _Z11scan_kernelPiS_S_i,@function
        .size           _Z11scan_kernelPiS_S_i,(.L_x_9 - _Z11scan_kernelPiS_S_i)
        .other          _Z11scan_kernelPiS_S_i,@"STO_CUDA_ENTRY STV_DEFAULT"
_Z11scan_kernelPiS_S_i:
.text._Z11scan_kernelPiS_S_i:
[----:B------:R-:W-:Y:S01]  /*0000*/  LDC R1, c[0x0][0x37c] ;  /* 0x0000df00ff017b82 */ /* 0x000fe20000000800 */
[----:B------:R-:W0:Y:S01]  /*0010*/  S2R R12, SR_TID.X ;  /* 0x00000000000c7919 */ /* 0x000e220000002100 */
[----:B------:R-:W1:Y:S06]  /*0020*/  LDCU UR4, c[0x0][0x398] ;  /* 0x00007300ff0477ac */ /* 0x000e6c0008000800 */
[----:B------:R-:W2:Y:S01]  /*0030*/  LDC.64 R6, c[0x0][0x380] ;  /* 0x0000e000ff067b82 */ /* 0x000ea20000000a00 */
[----:B------:R-:W-:Y:S01]  /*0040*/  IMAD.MOV.U32 R5, RZ, RZ, RZ ;  /* 0x000000ffff057224 */ /* 0x000fe200078e00ff */
[----:B------:R-:W3:Y:S01]  /*0050*/  S2R R4, SR_CTAID.X ;  /* 0x0000000000047919 */ /* 0x000ee20000002500 */
[----:B------:R-:W4:Y:S01]  /*0060*/  LDCU.64 UR6, c[0x0][0x358] ;  /* 0x00006b00ff0677ac */ /* 0x000f220008000a00 */
[----:B------:R-:W-:-:S02]  /*0070*/  IMAD.MOV.U32 R9, RZ, RZ, RZ ;  /* 0x000000ffff097224 */ /* 0x000fc400078e00ff */
[----:B0-----:R-:W-:-:S04]  /*0080*/  IMAD.SHL.U32 R3, R12, 0x2, RZ ;  /* 0x000000020c037824 */ /* 0x001fc800078e00ff */
[----:B---3--:R-:W-:-:S04]  /*0090*/  IMAD R0, R4, 0x400, R3 ;  /* 0x0000040004007824 */ /* 0x008fc800078e0203 */
[C---:B--2---:R-:W-:Y:S01]  /*00a0*/  IMAD.WIDE.U32 R6, R0.reuse, 0x4, R6 ;  /* 0x0000000400067825 */ /* 0x044fe200078e0006 */
[C---:B------:R-:W-:Y:S02]  /*00b0*/  IADD3 R2, PT, PT, R0.reuse, 0x1, RZ ;  /* 0x0000000100027810 */ /* 0x040fe40007ffe0ff */
[----:B-1----:R-:W-:Y:S02]  /*00c0*/  ISETP.GE.AND P1, PT, R0, UR4, PT ;  /* 0x0000000400007c0c */ /* 0x002fe4000bf26270 */
[----:B------:R-:W-:-:S11]  /*00d0*/  ISETP.GE.AND P0, PT, R2, UR4, PT ;  /* 0x0000000402007c0c */ /* 0x000fd6000bf06270 */
[----:B----4-:R-:W2:Y:S04]  /*00e0*/  @!P1 LDG.E R5, desc[UR6][R6.64] ;  /* 0x0000000606059981 */ /* 0x010ea8000c1e1900 */
[----:B------:R0:W3:Y:S01]  /*00f0*/  @!P0 LDG.E R9, desc[UR6][R6.64+0x4] ;  /* 0x0000040606098981 */ /* 0x0000e2000c1e1900 */
[----:B------:R-:W1:Y:S01]  /*0100*/  S2UR UR5, SR_CgaCtaId ;  /* 0x00000000000579c3 */ /* 0x000e620000008800 */
[----:B------:R-:W-:Y:S01]  /*0110*/  UMOV UR4, 0x400 ;  /* 0x0000040000047882 */ /* 0x000fe20000000000 */
[C---:B------:R-:W-:Y:S02]  /*0120*/  ISETP.GT.U32.AND P2, PT, R12.reuse, 0x1ff, PT ;  /* 0x000001ff0c00780c */ /* 0x040fe40003f44070 */
[----:B------:R-:W-:Y:S02]  /*0130*/  ISETP.GT.U32.AND P3, PT, R12, 0xff, PT ;  /* 0x000000ff0c00780c */ /* 0x000fe40003f64070 */
[----:B0-----:R-:W-:Y:S01]  /*0140*/  IADD3 R6, PT, PT, R3, 0x1, RZ ;  /* 0x0000000103067810 */ /* 0x001fe20007ffe0ff */
[----:B-1----:R-:W-:-:S06]  /*0150*/  ULEA UR4, UR5, UR4, 0x18 ;  /* 0x0000000405047291 */ /* 0x002fcc000f8ec0ff */
[----:B------:R-:W-:Y:S02]  /*0160*/  LEA R2, R12, UR4, 0x3 ;  /* 0x000000040c027c11 */ /* 0x000fe4000f8e18ff */
[----:B------:R-:W-:-:S03]  /*0170*/  LEA R6, R6, UR4, 0x3 ;  /* 0x0000000406067c11 */ /* 0x000fc6000f8e18ff */
[----:B--2---:R-:W-:Y:S04]  /*0180*/  STS [R2], R5 ;  /* 0x0000000502007388 */ /* 0x004fe80000000800 */
[----:B---3--:R-:W-:Y:S01]  /*0190*/  STS [R2+0x4], R9 ;  /* 0x0000040902007388 */ /* 0x008fe20000000800 */
[----:B------:R-:W-:Y:S06]  /*01a0*/  BAR.SYNC.DEFER_BLOCKING 0x0 ;  /* 0x0000000000007b1d */ /* 0x000fec0000010000 */
[----:B------:R-:W0:Y:S02]  /*01b0*/  @!P2 LDS.64 R10, [R2] ;  /* 0x00000000020aa984 */ /* 0x000e240000000a00 */
[----:B0-----:R-:W-:-:S05]  /*01c0*/  @!P2 IMAD.IADD R11, R10, 0x1, R11 ;  /* 0x000000010a0ba824 */ /* 0x001fca00078e020b */
[----:B------:R-:W-:Y:S01]  /*01d0*/  @!P2 STS [R2+0x4], R11 ;  /* 0x0000040b0200a388 */ /* 0x000fe20000000800 */
[----:B------:R-:W-:Y:S01]  /*01e0*/  BAR.SYNC.DEFER_BLOCKING 0x0 ;  /* 0x0000000000007b1d */ /* 0x000fe20000010000 */
[----:B------:R-:W-:-:S13]  /*01f0*/  ISETP.GT.U32.AND P2, PT, R12, 0x7f, PT ;  /* 0x0000007f0c00780c */ /* 0x000fda0003f44070 */
[----:B------:R-:W-:Y:S01]  /*0200*/  @!P2 LEA R14, R3, R6, 0x3 ;  /* 0x00000006030ea211 */ /* 0x000fe200078e18ff */
[----:B------:R-:W-:Y:S04]  /*0210*/  @!P3 LDS R7, [R6+-0x4] ;  /* 0xfffffc000607b984 */ /* 0x000fe80000000800 */
[----:B------:R-:W0:Y:S02]  /*0220*/  @!P3 LDS R8, [R6+0x4] ;  /* 0x000004000608b984 */ /* 0x000e240000000800 */
[----:B0-----:R-:W-:-:S05]  /*0230*/  @!P3 IMAD.IADD R7, R7, 0x1, R8 ;  /* 0x000000010707b824 */ /* 0x001fca00078e0208 */
[----:B------:R-:W-:Y:S01]  /*0240*/  @!P3 STS [R6+0x4], R7 ;  /* 0x000004070600b388 */ /* 0x000fe20000000800 */
[----:B------:R-:W-:Y:S01]  /*0250*/  BAR.SYNC.DEFER_BLOCKING 0x0 ;  /* 0x0000000000007b1d */ /* 0x000fe20000010000 */
[----:B------:R-:W-:-:S13]  /*0260*/  ISETP.GT.U32.AND P3, PT, R12, 0x3f, PT ;  /* 0x0000003f0c00780c */ /* 0x000fda0003f64070 */
[----:B------:R-:W-:Y:S01]  /*0270*/  @!P3 IMAD R11, R3, 0x18, R6 ;  /* 0x00000018030bb824 */ /* 0x000fe200078e0206 */
[----:B------:R-:W-:Y:S04]  /*0280*/  @!P2 LDS R5, [R14+0x4] ;  /* 0x000004000e05a984 */ /* 0x000fe80000000800 */
        /* <DEDUP_REMOVED lines=15> */
[----:B0-----:R-:W-:-:S05]  /*0380*/  @!P2 IADD3 R7, PT, PT, R7, R10, RZ ;  /* 0x0000000a0707a210 */ /* 0x001fca0007ffe0ff */
        /* <DEDUP_REMOVED lines=23> */
[----:B------:R-:W-:-:S05]  /*0500*/  ISETP.NE.AND P3, PT, R12, RZ, PT ;  /* 0x000000ff0c00720c */ /* 0x000fca0003f65270 */
[----:B------:R-:W-:Y:S04]  /*0510*/  @!P2 LDS R5, [R13+0x3f4] ;  /* 0x0003f4000d05a984 */ /* 0x000fe80000000800 */
[----:B------:R-:W0:Y:S02]  /*0520*/  @!P2 LDS R10, [R13+0x7f4] ;  /* 0x0007f4000d0aa984 */ /* 0x000e240000000800 */
[----:B0-----:R-:W-:-:S05]  /*0530*/  @!P2 IMAD.IADD R10, R5, 0x1, R10 ;  /* 0x00000001050aa824 */ /* 0x001fca00078e020a */
[----:B------:R-:W-:Y:S01]  /*0540*/  @!P2 STS [R13+0x7f4], R10 ;  /* 0x0007f40a0d00a388 */ /* 0x000fe20000000800 */
[----:B------:R-:W-:Y:S01]  /*0550*/  BAR.SYNC.DEFER_BLOCKING 0x0 ;  /* 0x0000000000007b1d */ /* 0x000fe20000010000 */
[----:B------:R-:W-:-:S13]  /*0560*/  ISETP.GT.U32.AND P2, PT, R12, 0x2, PT ;  /* 0x000000020c00780c */ /* 0x000fda0003f44070 */
[----:B------:R-:W-:Y:S01]  /*0570*/  @!P2 IMAD R14, R3, 0x1f8, R6 ;  /* 0x000001f8030ea824 */ /* 0x000fe200078e0206 */
[----:B------:R-:W-:Y:S04]  /*0580*/  @!P3 LDS R5, [UR4+0x7fc] ;  /* 0x0007fc04ff05b984 */ /* 0x000fe80008000800 */
[----:B------:R-:W0:Y:S02]  /*0590*/  @!P3 LDS R8, [UR4+0xffc] ;  /* 0x000ffc04ff08b984 */ /* 0x000e240008000800 */
[----:B0-----:R-:W-:Y:S02]  /*05a0*/  @!P3 IADD3 R11, PT, PT, R5, R8, RZ ;  /* 0x00000008050bb210 */ /* 0x001fe40007ffe0ff */
[----:B------:R-:W0:Y:S03]  /*05b0*/  @!P3 LDC.64 R8, c[0x0][0x390] ;  /* 0x0000e400ff08bb82 */ /* 0x000e260000000a00 */
[----:B------:R-:W-:Y:S05]  /*05c0*/  @!P3 STS [UR4+0xffc], R11 ;  /* 0x000ffc0bff00b988 */ /* 0x000fea0008000804 */
[----:B------:R-:W-:Y:S01]  /*05d0*/  BAR.SYNC.DEFER_BLOCKING 0x0 ;  /* 0x0000000000007b1d */ /* 0x000fe20000010000 */
[----:B0-----:R-:W-:-:S05]  /*05e0*/  @!P3 IMAD.WIDE.U32 R4, R4, 0x4, R8 ;  /* 0x000000040404b825 */ /* 0x001fca00078e0008 */
[----:B------:R-:W0:Y:S04]  /*05f0*/  @!P3 LDS R7, [UR4+0xffc] ;  /* 0x000ffc04ff07b984 */ /* 0x000e280008000800 */
[----:B0-----:R-:W-:Y:S01]  /*0600*/  @!P3 STG.E desc[UR6][R4.64], R7 ;  /* 0x000000070400b986 */ /* 0x001fe2000c101906 */
[----:B------:R-:W-:Y:S06]  /*0610*/  BAR.SYNC.DEFER_BLOCKING 0x0 ;  /* 0x0000000000007b1d */ /* 0x000fec0000010000 */
[----:B------:R-:W-:Y:S04]  /*0620*/  @!P3 LDS R8, [UR4+0x7fc] ;  /* 0x0007fc04ff08b984 */ /* 0x000fe80008000800 */
[----:B------:R-:W0:Y:S02]  /*0630*/  @!P3 LDS R9, [UR4+0xbfc] ;  /* 0x000bfc04ff09b984 */ /* 0x000e240008000800 */
[----:B0-----:R-:W-:-:S05]  /*0640*/  @!P3 IMAD.IADD R8, R8, 0x1, R9 ;  /* 0x000000010808b824 */ /* 0x001fca00078e0209 */
[----:B------:R-:W-:Y:S01]  /*0650*/  @!P3 STS [UR4+0xbfc], R8 ;  /* 0x000bfc08ff00b988 */ /* 0x000fe20008000804 */
        /* <DEDUP_REMOVED lines=36> */
[----:B------:R-:W-:-:S05]  /*08a0*/  ISETP.GT.U32.AND P2, PT, R12, 0xfe, PT ;  /* 0x000000fe0c00780c */ /* 0x000fca0003f44070 */
        /* <DEDUP_REMOVED lines=8> */
[----:B0-----:R-:W-:-:S05]  /*0930*/  @!P2 IMAD.IADD R7, R5, 0x1, R8 ;  /* 0x000000010507a824 */ /* 0x001fca00078e0208 */
[----:B------:R-:W-:Y:S01]  /*0940*/  @!P2 STS [R6+0xc], R7 ;  /* 0x00000c070600a388 */ /* 0x000fe20000000800 */
[----:B------:R-:W-:Y:S06]  /*0950*/  BAR.SYNC.DEFER_BLOCKING 0x0 ;  /* 0x0000000000007b1d */ /* 0x000fec0000010000 */
[----:B------:R-:W-:Y:S04]  /*0960*/  @!P3 LDS R4, [R2+0x4] ;  /* 0x000004000204b984 */ /* 0x000fe80000000800 */
[----:B------:R-:W0:Y:S02]  /*0970*/  @!P3 LDS R5, [R2+0x8] ;  /* 0x000008000205b984 */ /* 0x000e240000000800 */
[----:B0-----:R-:W-:-:S02]  /*0980*/  @!P3 IADD3 R9, PT, PT, R4, R5, RZ ;  /* 0x000000050409b210 */ /* 0x001fc40007ffe0ff */
[----:B------:R-:W0:Y:S03]  /*0990*/  LDC.64 R4, c[0x0][0x388] ;  /* 0x0000e200ff047b82 */ /* 0x000e260000000a00 */
[----:B------:R-:W-:Y:S05]  /*09a0*/  @!P3 STS [R2+0x8], R9 ;  /* 0x000008090200b388 */ /* 0x000fea0000000800 */
[----:B------:R-:W-:Y:S01]  /*09b0*/  BAR.SYNC.DEFER_BLOCKING 0x0 ;  /* 0x0000000000007b1d */ /* 0x000fe20000010000 */
[----:B0-----:R-:W-:-:S05]  /*09c0*/  IMAD.WIDE.U32 R4, R0, 0x4, R4 ;  /* 0x0000000400047825 */ /* 0x001fca00078e0004 */
[----:B------:R-:W0:Y:S04]  /*09d0*/  @!P1 LDS R3, [R2] ;  /* 0x0000000002039984 */ /* 0x000e280000000800 */
[----:B0-----:R0:W-:Y:S01]  /*09e0*/  @!P1 STG.E desc[UR6][R4.64], R3 ;  /* 0x0000000304009986 */ /* 0x0011e2000c101906 */
[----:B------:R-:W-:Y:S05]  /*09f0*/  @P0 EXIT ;  /* 0x000000000000094d */ /* 0x000fea0003800000 */
[----:B0-----:R-:W0:Y:S04]  /*0a00*/  LDS R3, [R2+0x4] ;  /* 0x0000040002037984 */ /* 0x001e280000000800 */
[----:B0-----:R-:W-:Y:S01]  /*0a10*/  STG.E desc[UR6][R4.64+0x4], R3 ;  /* 0x0000040304007986 */ /* 0x001fe2000c101906 */
[----:B------:R-:W-:Y:S05]  /*0a20*/  EXIT ;  /* 0x000000000000794d */ /* 0x000fea0003800000 */
.L_x_5:
        /* <DEDUP_REMOVED lines=13> */
.L_x_9:


//--------------------- .nv.shared.reserved.0     --------------------------
	.section	.nv.shared.reserved.0,"aw",@nobits
	.weak		__nv_reservedSMEM_offset_0_alias
	.size		__nv_reservedSMEM_offset_0_alias, 0, 64
	.other		__nv_reservedSMEM_offset_0_alias,@"STO_CUDA_RESERVED_SHARED STV_DEFAULT"
__nv_reservedSMEM_offset_0_alias:
	.zero		0
	.zero		64


//--------------------- .nv.shared._Z11scan_kernelPiS_S_i --------------------------
	.section	.nv.shared._Z11scan_kernelPiS_S_i,"aw",@nobits
	.sectionflags	@""
	.align	4
.nv.shared._Z11scan_kernelPiS_S_i:
	.zero		5120


//--------------------- .nv.constant0._Z12work2_kernelPiS_S_iii --------------------------
	.section	.nv.constant0._Z12work2_kernelPiS_S_iii,"a",@progbits
	.sectionflags	@""
	.align	4
.nv.constant0._Z12work2_kernelPiS_S_iii:
	.zero		932


//--------------------- .nv.constant0._Z12work1_kernelPiS_ii --------------------------
	.section	.nv.constant0._Z12work1_kernelPiS_ii,"a",@progbits
	.sectionflags	@""
	.align	4
.nv.constant0._Z12work1_kernelPiS_ii:
	.zero		920


//--------------------- .nv.constant0._Z10add_kernelPiS_i --------------------------
	.section	.nv.constant0._Z10add_kernelPiS_i,"a",@progbits
	.sectionflags	@""
	.align	4
.nv.constant0._Z10add_kernelPiS_i:
	.zero		916


//--------------------- .nv.constant0._Z11scan_kernelPiS_S_i --------------------------
	.section	.nv.constant0._Z11scan_kernelPiS_S_i,"a",@progbits
	.sectionflags	@""
	.align	4
.nv.constant0._Z11scan_kernelPiS_S_i:
	.zero		924


//--------------------- SYMBOLS --------------------------

	.type		.nv.reservedSmem.offset0,@object
	.size		.nv.reservedSmem.offset0,0x4
	.type		.nv.reservedSmem.cap,@object
	.size		.nv.reservedSmem.cap,0x4
